	.headerflags	@"EF_CUDA_TEXMODE_UNIFIED EF_CUDA_64BIT_ADDRESS EF_CUDA_ACCELERATORS EF_CUDA_SM90 EF_CUDA_VIRTUAL_SM(EF_CUDA_SM90)"
	.elftype	@"ET_EXEC"


//--------------------- .nv.info                  --------------------------
	.section	.nv.info,"",@"SHT_CUDA_INFO"
	.align	4


	//----- nvinfo : EIATTR_REGCOUNT
	.align		4
        /*0000*/ 	.byte	0x04, 0x2f
        /*0002*/ 	.short	(.L_1 - .L_0)
	.align		4
.L_0:
        /*0004*/ 	.word	index@(triton_poi_fused_add_exp_mul_0)
        /*0008*/ 	.word	0x00000010


	//----- nvinfo : EIATTR_MIN_STACK_SIZE
	.align		4
.L_1:
        /*000c*/ 	.byte	0x04, 0x12
        /*000e*/ 	.short	(.L_3 - .L_2)
	.align		4
.L_2:
        /*0010*/ 	.word	index@(triton_poi_fused_add_exp_mul_0)
        /*0014*/ 	.word	0x00000000


	//----- nvinfo : EIATTR_FRAME_SIZE
	.align		4
.L_3:
        /*0018*/ 	.byte	0x04, 0x11
        /*001a*/ 	.short	(.L_5 - .L_4)
	.align		4
.L_4:
        /*001c*/ 	.word	index@(triton_poi_fused_add_exp_mul_0)
        /*0020*/ 	.word	0x00000000


	//----- nvinfo : EIATTR_MIN_STACK_SIZE
	.align		4
.L_5:
        /*0024*/ 	.byte	0x04, 0x12
        /*0026*/ 	.short	(.L_7 - .L_6)
	.align		4
.L_6:
        /*0028*/ 	.word	index@(triton_poi_fused_add_exp_mul_0)
        /*002c*/ 	.word	0x00000000
.L_7:


//--------------------- .nv.info.triton_poi_fused_add_exp_mul_0 --------------------------
	.section	.nv.info.triton_poi_fused_add_exp_mul_0,"",@"SHT_CUDA_INFO"
	.sectionflags	@""
	.align	4


	//----- nvinfo : EIATTR_CUDA_API_VERSION
	.align		4
        /*0000*/ 	.byte	0x04, 0x37
        /*0002*/ 	.short	(.L_9 - .L_8)
.L_8:
        /*0004*/ 	.word	0x0000007c


	//----- nvinfo : EIATTR_KPARAM_INFO
	.align		4
.L_9:
        /*0008*/ 	.byte	0x04, 0x17
        /*000a*/ 	.short	(.L_11 - .L_10)
.L_10:
        /*000c*/ 	.word	0x00000000
        /*0010*/ 	.short	0x0003
        /*0012*/ 	.short	0x0018
        /*0014*/ 	.byte	0x00, 0xf0, 0x11, 0x00


	//----- nvinfo : EIATTR_KPARAM_INFO
	.align		4
.L_11:
        /*0018*/ 	.byte	0x04, 0x17
        /*001a*/ 	.short	(.L_13 - .L_12)
.L_12:
        /*001c*/ 	.word	0x00000000
        /*0020*/ 	.short	0x0002
        /*0022*/ 	.short	0x0010
        /*0024*/ 	.byte	0x00, 0xf4, 0x21, 0x00


	//----- nvinfo : EIATTR_KPARAM_INFO
	.align		4
.L_13:
        /*0028*/ 	.byte	0x04, 0x17
        /*002a*/ 	.short	(.L_15 - .L_14)
.L_14:
        /*002c*/ 	.word	0x00000000
        /*0030*/ 	.short	0x0001
        /*0032*/ 	.short	0x0008
        /*0034*/ 	.byte	0x00, 0xf4, 0x21, 0x00


	//----- nvinfo : EIATTR_KPARAM_INFO
	.align		4
.L_15:
        /*0038*/ 	.byte	0x04, 0x17
        /*003a*/ 	.short	(.L_17 - .L_16)
.L_16:
        /*003c*/ 	.word	0x00000000
        /*0040*/ 	.short	0x0000
        /*0042*/ 	.short	0x0000
        /*0044*/ 	.byte	0x00, 0xf4, 0x21, 0x00


	//----- nvinfo : EIATTR_SPARSE_MMA_MASK
	.align		4
.L_17:
        /*0048*/ 	.byte	0x03, 0x50
        /*004a*/ 	.short	0x0000


	//----- nvinfo : EIATTR_MAXREG_COUNT
	.align		4
        /*004c*/ 	.byte	0x03, 0x1b
        /*004e*/ 	.short	0x00ff


	//----- nvinfo : EIATTR_EXIT_INSTR_OFFSETS
	.align		4
        /*0050*/ 	.byte	0x04, 0x1c
        /*0052*/ 	.short	(.L_19 - .L_18)


	//   ....[0]....
.L_18:
        /*0054*/ 	.word	0x00000240


	//   ....[1]....
        /*0058*/ 	.word	0x00000260


	//----- nvinfo : EIATTR_REQNTID
	.align		4
.L_19:
        /*005c*/ 	.byte	0x04, 0x10
        /*005e*/ 	.short	(.L_21 - .L_20)
.L_20:
        /*0060*/ 	.word	0x00000020
        /*0064*/ 	.word	0x00000001
        /*0068*/ 	.word	0x00000001


	//----- nvinfo : EIATTR_CBANK_PARAM_SIZE
	.align		4
.L_21:
        /*006c*/ 	.byte	0x03, 0x19
        /*006e*/ 	.short	0x001c


	//----- nvinfo : EIATTR_PARAM_CBANK
	.align		4
        /*0070*/ 	.byte	0x04, 0x0a
        /*0072*/ 	.short	(.L_23 - .L_22)
	.align		4
.L_22:
        /*0074*/ 	.word	index@(.nv.constant0.triton_poi_fused_add_exp_mul_0)
        /*0078*/ 	.short	0x0210
        /*007a*/ 	.short	0x001c


	//----- nvinfo : EIATTR_SW_WAR
	.align		4
.L_23:
        /*007c*/ 	.byte	0x04, 0x36
        /*007e*/ 	.short	(.L_25 - .L_24)
.L_24:
        /*0080*/ 	.word	0x00000008
.L_25:


//--------------------- .nv.callgraph             --------------------------
	.section	.nv.callgraph,"",@"SHT_CUDA_CALLGRAPH"
	.align	4
	.sectionentsize	8
	.align		4
        /*0000*/ 	.word	0x00000000
	.align		4
        /*0004*/ 	.word	0xffffffff
	.align		4
        /*0008*/ 	.word	0x00000000
	.align		4
        /*000c*/ 	.word	0xfffffffe
	.align		4
        /*0010*/ 	.word	0x00000000
	.align		4
        /*0014*/ 	.word	0xfffffffd
	.align		4
        /*0018*/ 	.word	0x00000000
	.align		4
        /*001c*/ 	.word	0xfffffffc


//--------------------- .text.triton_poi_fused_add_exp_mul_0 --------------------------
	.section	.text.triton_poi_fused_add_exp_mul_0,"ax",@progbits
	.align	128
        .global         triton_poi_fused_add_exp_mul_0
        .type           triton_poi_fused_add_exp_mul_0,@function
        .size           triton_poi_fused_add_exp_mul_0,(.L_x_1 - triton_poi_fused_add_exp_mul_0)
        .other          triton_poi_fused_add_exp_mul_0,@"STO_CUDA_ENTRY STV_DEFAULT"
triton_poi_fused_add_exp_mul_0:
.text.triton_poi_fused_add_exp_mul_0:
[----:B------:R-:W0:Y:S02]  /*0000*/  LDC R1, c[0x0][0x28] ;  /* 0x00000a00ff017b82 */ /* 0x000e240000000800 */
[----:B------:R-:W1:Y:S01]  /*0010*/  S2R R10, SR_TID.X ;  /* 0x00000000000a7919 */ /* 0x000e620000002100 */
[----:B------:R-:W2:Y:S01]  /*0020*/  LDC.64 R2, c[0x0][0x210] ;  /* 0x00008400ff027b82 */ /* 0x000ea20000000a00 */
[----:B------:R-:W-:Y:S01]  /*0030*/  IMAD.MOV.U32 R8, RZ, RZ, RZ ;  /* 0x000000ffff087224 */ /* 0x000fe200078e00ff */
[----:B------:R-:W-:Y:S01]  /*0040*/  ULDC.64 UR4, c[0x0][0x208] ;  /* 0x0000820000047ab9 */ /* 0x000fe20000000a00 */
[----:B------:R-:W3:Y:S01]  /*0050*/  S2R R9, SR_CTAID.X ;  /* 0x0000000000097919 */ /* 0x000ee20000002500 */
[----:B-1----:R-:W-:-:S05]  /*0060*/  LOP3.LUT R0, R10, 0xf, RZ, 0xc0, !PT ;  /* 0x0000000f0a007812 */ /* 0x002fca00078ec0ff */
[----:B---3--:R-:W-:-:S05]  /*0070*/  IMAD R9, R9, 0x10, R0 ;  /* 0x0000001009097824 */ /* 0x008fca00078e0200 */
[----:B------:R-:W-:Y:S02]  /*0080*/  SHF.R.S32.HI R0, RZ, 0x1f, R9 ;  /* 0x0000001fff007819 */ /* 0x000fe40000011409 */
[----:B------:R-:W-:Y:S02]  /*0090*/  ISETP.GE.AND P0, PT, R9, 0x10, PT ;  /* 0x000000100900780c */ /* 0x000fe40003f06270 */
[----:B------:R-:W-:-:S05]  /*00a0*/  LEA.HI R0, R0, R9, RZ, 0x2 ;  /* 0x0000000900007211 */ /* 0x000fca00078f10ff */
[C---:B------:R-:W-:Y:S01]  /*00b0*/  IMAD.SHL.U32 R4, R0.reuse, 0x2, RZ ;  /* 0x0000000200047824 */ /* 0x040fe200078e00ff */
[----:B------:R-:W-:-:S04]  /*00c0*/  LOP3.LUT R0, R0, 0xfffffffc, RZ, 0xc0, !PT ;  /* 0xfffffffc00007812 */ /* 0x000fc800078ec0ff */
[----:B------:R-:W-:-:S04]  /*00d0*/  LOP3.LUT R4, R4, 0xfffffff8, RZ, 0xc0, !PT ;  /* 0xfffffff804047812 */ /* 0x000fc800078ec0ff */
[----:B------:R-:W-:Y:S02]  /*00e0*/  IADD3 R11, R4, R9, -R0 ;  /* 0x00000009040b7210 */ /* 0x000fe40007ffe800 */
[----:B------:R-:W1:Y:S02]  /*00f0*/  LDC.64 R4, c[0x0][0x218] ;  /* 0x00008600ff047b82 */ /* 0x000e640000000a00 */
[----:B------:R-:W-:-:S05]  /*0100*/  IADD3 R7, R11, 0x4, RZ ;  /* 0x000000040b077810 */ /* 0x000fca0007ffe0ff */
[----:B--2---:R-:W-:-:S05]  /*0110*/  IMAD.WIDE R6, R7, 0x4, R2 ;  /* 0x0000000407067825 */ /* 0x004fca00078e0202 */
[----:B------:R2:W3:Y:S01]  /*0120*/  @!P0 LDG.E R8, desc[UR4][R6.64] ;  /* 0x0000000406088981 */ /* 0x0004e2000c1e1900 */
[----:B------:R-:W-:Y:S01]  /*0130*/  IMAD.WIDE R2, R11, 0x4, R2 ;  /* 0x000000040b027825 */ /* 0x000fe200078e0202 */
[----:B------:R-:W-:Y:S01]  /*0140*/  HFMA2.MMA R11, -RZ, RZ, 0, 0 ;  /* 0x00000000ff0b7435 */ /* 0x000fe200000001ff */
[----:B------:R-:W-:-:S06]  /*0150*/  MOV R0, RZ ;  /* 0x000000ff00007202 */ /* 0x000fcc0000000f00 */
[----:B------:R-:W4:Y:S01]  /*0160*/  @!P0 LDG.E R0, desc[UR4][R2.64] ;  /* 0x0000000402008981 */ /* 0x000f22000c1e1900 */
[----:B--2---:R-:W2:Y:S01]  /*0170*/  LDC.64 R6, c[0x0][0x220] ;  /* 0x00008800ff067b82 */ /* 0x004ea20000000a00 */
[----:B-1----:R-:W-:-:S05]  /*0180*/  IMAD.WIDE R4, R9, 0x4, R4 ;  /* 0x0000000409047825 */ /* 0x002fca00078e0204 */
[----:B------:R2:W4:Y:S01]  /*0190*/  @!P0 LDG.E R11, desc[UR4][R4.64] ;  /* 0x00000004040b8981 */ /* 0x000522000c1e1900 */
[----:B------:R-:W-:-:S04]  /*01a0*/  LOP3.LUT P0, RZ, R10, 0x10, RZ, 0xc0, !PT ;  /* 0x000000100aff7812 */ /* 0x000fc8000780c0ff */
[C---:B------:R-:W-:Y:S01]  /*01b0*/  ISETP.LT.AND P0, PT, R9.reuse, 0x10, !P0 ;  /* 0x000000100900780c */ /* 0x040fe20004701270 */
[----:B--2---:R-:W-:-:S04]  /*01c0*/  IMAD.WIDE R4, R9, 0x4, R6 ;  /* 0x0000000409047825 */ /* 0x004fc800078e0206 */
[----:B---3--:R-:W-:-:S04]  /*01d0*/  FMUL R8, R8, 0.5 ;  /* 0x3f00000008087820 */ /* 0x008fc80000400000 */
[----:B------:R-:W-:-:S05]  /*01e0*/  FMUL R8, R8, 1.4426950216293334961 ;  /* 0x3fb8aa3b08087820 */ /* 0x000fca0000400000 */
[----:B------:R-:W-:-:S13]  /*01f0*/  FSETP.GEU.AND P1, PT, R8, -126, PT ;  /* 0xc2fc00000800780b */ /* 0x000fda0003f2e000 */
[----:B------:R-:W-:-:S04]  /*0200*/  @!P1 FMUL R8, R8, 0.5 ;  /* 0x3f00000008089820 */ /* 0x000fc80000400000 */
[----:B------:R-:W1:Y:S02]  /*0210*/  MUFU.EX2 R13, R8 ;  /* 0x00000008000d7308 */ /* 0x000e640000000800 */
[----:B-1----:R-:W-:-:S04]  /*0220*/  @!P1 FMUL R13, R13, R13 ;  /* 0x0000000d0d0d9220 */ /* 0x002fc80000400000 */
[----:B----4-:R-:W-:Y:S01]  /*0230*/  FFMA R11, R13, R11, R0 ;  /* 0x0000000b0d0b7223 */ /* 0x010fe20000000000 */
[----:B------:R-:W-:Y:S06]  /*0240*/  @!P0 EXIT ;  /* 0x000000000000894d */ /* 0x000fec0003800000 */
[----:B------:R-:W-:Y:S01]  /*0250*/  STG.E desc[UR4][R4.64], R11 ;  /* 0x0000000b04007986 */ /* 0x000fe2000c101904 */
[----:B------:R-:W-:Y:S05]  /*0260*/  EXIT ;  /* 0x000000000000794d */ /* 0x000fea0003800000 */
.L_x_0:
[----:B------:R-:W-:-:S00]  /*0270*/  BRA `(.L_x_0) ;  /* 0xfffffffc00fc7947 */ /* 0x000fc0000383ffff */
[----:B------:R-:W-:-:S00]  /*0280*/  NOP ;  /* 0x0000000000007918 */ /* 0x000fc00000000000 */
[----:B------:R-:W-:-:S00]  /*0290*/  NOP ;  /* 0x0000000000007918 */ /* 0x000fc00000000000 */
[----:B------:R-:W-:-:S00]  /*02a0*/  NOP ;  /* 0x0000000000007918 */ /* 0x000fc00000000000 */
[----:B------:R-:W-:-:S00]  /*02b0*/  NOP ;  /* 0x0000000000007918 */ /* 0x000fc00000000000 */
[----:B------:R-:W-:-:S00]  /*02c0*/  NOP ;  /* 0x0000000000007918 */ /* 0x000fc00000000000 */
[----:B------:R-:W-:-:S00]  /*02d0*/  NOP ;  /* 0x0000000000007918 */ /* 0x000fc00000000000 */
[----:B------:R-:W-:-:S00]  /*02e0*/  NOP ;  /* 0x0000000000007918 */ /* 0x000fc00000000000 */
[----:B------:R-:W-:-:S00]  /*02f0*/  NOP ;  /* 0x0000000000007918 */ /* 0x000fc00000000000 */
.L_x_1:


//--------------------- .nv.constant0.triton_poi_fused_add_exp_mul_0 --------------------------
	.section	.nv.constant0.triton_poi_fused_add_exp_mul_0,"a",@progbits
	.sectionflags	@""
	.align	4
.nv.constant0.triton_poi_fused_add_exp_mul_0:
	.zero		556
